//
// Generated by NVIDIA NVVM Compiler
//
// Compiler Build ID: CL-36424714
// Cuda compilation tools, release 13.0, V13.0.88
// Based on NVVM 20.0.0
//

.version 9.0
.target sm_100
.address_size 64

	// .globl	_Z6vecAddPfS_S_i
.global .align 1 .b8 _ZN34_INTERNAL_2bd2543d_4_k_cu_21188fb34cuda3std3__45__cpo5beginE[1];
.global .align 1 .b8 _ZN34_INTERNAL_2bd2543d_4_k_cu_21188fb34cuda3std3__45__cpo3endE[1];
.global .align 1 .b8 _ZN34_INTERNAL_2bd2543d_4_k_cu_21188fb34cuda3std3__45__cpo6cbeginE[1];
.global .align 1 .b8 _ZN34_INTERNAL_2bd2543d_4_k_cu_21188fb34cuda3std3__45__cpo4cendE[1];
.global .align 1 .b8 _ZN34_INTERNAL_2bd2543d_4_k_cu_21188fb34cuda3std3__45__cpo6rbeginE[1];
.global .align 1 .b8 _ZN34_INTERNAL_2bd2543d_4_k_cu_21188fb34cuda3std3__45__cpo4rendE[1];
.global .align 1 .b8 _ZN34_INTERNAL_2bd2543d_4_k_cu_21188fb34cuda3std3__45__cpo7crbeginE[1];
.global .align 1 .b8 _ZN34_INTERNAL_2bd2543d_4_k_cu_21188fb34cuda3std3__45__cpo5crendE[1];
.global .align 1 .b8 _ZN34_INTERNAL_2bd2543d_4_k_cu_21188fb34cuda3std3__419piecewise_constructE[1];
.global .align 1 .b8 _ZN34_INTERNAL_2bd2543d_4_k_cu_21188fb34cuda3std6ranges3__45__cpo4swapE[1];
.global .align 1 .b8 _ZN34_INTERNAL_2bd2543d_4_k_cu_21188fb34cuda3std6ranges3__45__cpo9iter_moveE[1];
.global .align 1 .b8 _ZN34_INTERNAL_2bd2543d_4_k_cu_21188fb34cuda3std6ranges3__45__cpo5beginE[1];
.global .align 1 .b8 _ZN34_INTERNAL_2bd2543d_4_k_cu_21188fb34cuda3std6ranges3__45__cpo3endE[1];
.global .align 1 .b8 _ZN34_INTERNAL_2bd2543d_4_k_cu_21188fb34cuda3std6ranges3__45__cpo6cbeginE[1];
.global .align 1 .b8 _ZN34_INTERNAL_2bd2543d_4_k_cu_21188fb34cuda3std6ranges3__45__cpo4cendE[1];
.global .align 1 .b8 _ZN34_INTERNAL_2bd2543d_4_k_cu_21188fb34cuda3std6ranges3__45__cpo7advanceE[1];
.global .align 1 .b8 _ZN34_INTERNAL_2bd2543d_4_k_cu_21188fb34cuda3std6ranges3__45__cpo9iter_swapE[1];
.global .align 1 .b8 _ZN34_INTERNAL_2bd2543d_4_k_cu_21188fb34cuda3std6ranges3__45__cpo4nextE[1];
.global .align 1 .b8 _ZN34_INTERNAL_2bd2543d_4_k_cu_21188fb34cuda3std6ranges3__45__cpo4prevE[1];
.global .align 1 .b8 _ZN34_INTERNAL_2bd2543d_4_k_cu_21188fb34cuda3std6ranges3__45__cpo4dataE[1];
.global .align 1 .b8 _ZN34_INTERNAL_2bd2543d_4_k_cu_21188fb34cuda3std6ranges3__45__cpo5cdataE[1];
.global .align 1 .b8 _ZN34_INTERNAL_2bd2543d_4_k_cu_21188fb34cuda3std6ranges3__45__cpo4sizeE[1];
.global .align 1 .b8 _ZN34_INTERNAL_2bd2543d_4_k_cu_21188fb34cuda3std6ranges3__45__cpo5ssizeE[1];
.global .align 1 .b8 _ZN34_INTERNAL_2bd2543d_4_k_cu_21188fb34cuda3std6ranges3__45__cpo8distanceE[1];

.visible .entry _Z6vecAddPfS_S_i(
	.param .u64 .ptr .align 1 _Z6vecAddPfS_S_i_param_0,
	.param .u64 .ptr .align 1 _Z6vecAddPfS_S_i_param_1,
	.param .u64 .ptr .align 1 _Z6vecAddPfS_S_i_param_2,
	.param .u32 _Z6vecAddPfS_S_i_param_3
)
{
	.reg .pred 	%p<2>;
	.reg .b32 	%r<6>;
	.reg .b32 	%f<4>;
	.reg .b64 	%rd<11>;

	ld.param.u64 	%rd1, [_Z6vecAddPfS_S_i_param_0];
	ld.param.u64 	%rd2, [_Z6vecAddPfS_S_i_param_1];
	ld.param.u64 	%rd3, [_Z6vecAddPfS_S_i_param_2];
	ld.param.u32 	%r2, [_Z6vecAddPfS_S_i_param_3];
	mov.u32 	%r3, %tid.x;
	mov.u32 	%r4, %ntid.x;
	mov.u32 	%r5, %ctaid.x;
	mad.lo.s32 	%r1, %r4, %r5, %r3;
	setp.ge.s32 	%p1, %r1, %r2;
	@%p1 bra 	$L__BB0_2;
	cvta.to.global.u64 	%rd4, %rd1;
	cvta.to.global.u64 	%rd5, %rd2;
	cvta.to.global.u64 	%rd6, %rd3;
	mul.wide.s32 	%rd7, %r1, 4;
	add.s64 	%rd8, %rd4, %rd7;
	ld.global.f32 	%f1, [%rd8];
	add.s64 	%rd9, %rd5, %rd7;
	ld.global.f32 	%f2, [%rd9];
	add.f32 	%f3, %f1, %f2;
	add.s64 	%rd10, %rd6, %rd7;
	st.global.f32 	[%rd10], %f3;
$L__BB0_2:
	ret;

}


// ===== COMPILED SASS (sm_100) =====

	.target	sm_100

	.elftype	@"ET_EXEC"


//--------------------- .note.nv.tkinfo           --------------------------
	.section	.note.nv.tkinfo,"",@"SHT_NOTE"
	.sectionflags	@"SHF_NOTE_NV_TKINFO"
	.tkinfo
        /*0018*/ 	.word	0x00000002
        /*0030*/ 	.string	""
        /*0030*/ 	.string	"ptxas"
        /*0030*/ 	.string	"Cuda compilation tools, release 13.0, V13.0.88"
        /*0030*/ 	.string	"Build cuda_13.0.r13.0/compiler.36424714_0"
        /*0030*/ 	.string	"-arch sm_100 -m 64 "



//--------------------- .note.nv.cuinfo           --------------------------
	.section	.note.nv.cuinfo,"",@"SHT_NOTE"
	.sectionflags	@"SHF_NOTE_NV_CUINFO"
        /*0018*/ 	.short	0x0002
        /*001a*/ 	.short	0x0064
        /*001c*/ 	.short	0x0082
	.zero		2


//--------------------- .nv.info                  --------------------------
	.section	.nv.info,"",@"SHT_CUDA_INFO"
	.align	4


	//----- nvinfo : EIATTR_REGCOUNT
	.align		4
        /*0000*/ 	.byte	0x04, 0x2f
        /*0002*/ 	.short	(.L_25 - .L_24)
	.align		4
.L_24:
        /*0004*/ 	.word	index@(_Z6vecAddPfS_S_i)
        /*0008*/ 	.word	0x0000000c


	//----- nvinfo : EIATTR_FRAME_SIZE
	.align		4
.L_25:
        /*000c*/ 	.byte	0x04, 0x11
        /*000e*/ 	.short	(.L_27 - .L_26)
	.align		4
.L_26:
        /*0010*/ 	.word	index@(_Z6vecAddPfS_S_i)
        /*0014*/ 	.word	0x00000000


	//----- nvinfo : EIATTR_MIN_STACK_SIZE
	.align		4
.L_27:
        /*0018*/ 	.byte	0x04, 0x12
        /*001a*/ 	.short	(.L_29 - .L_28)
	.align		4
.L_28:
        /*001c*/ 	.word	index@(_Z6vecAddPfS_S_i)
        /*0020*/ 	.word	0x00000000
.L_29:


//--------------------- .nv.compat                --------------------------
	.section	.nv.compat,"",@"SHT_CUDA_COMPAT_INFO"
	.align	4
        /*0000*/ 	.byte	0x02, 0x09, 0x00, 0x00, 0x02, 0x02, 0x01, 0x00, 0x02, 0x05, 0x05, 0x00, 0x03, 0x07, 0x01, 0x01
        /*0010*/ 	.byte	0x02, 0x03, 0x00, 0x00, 0x02, 0x06, 0x01, 0x00, 0x04, 0x0b, 0x08, 0x00, 0x09, 0x00, 0x00, 0x00
        /*0020*/ 	.byte	0x00, 0x00, 0x00, 0x00


//--------------------- .nv.info._Z6vecAddPfS_S_i --------------------------
	.section	.nv.info._Z6vecAddPfS_S_i,"",@"SHT_CUDA_INFO"
	.sectionflags	@""
	.align	4


	//----- nvinfo : EIATTR_CUDA_API_VERSION
	.align		4
        /*0000*/ 	.byte	0x04, 0x37
        /*0002*/ 	.short	(.L_31 - .L_30)
.L_30:
        /*0004*/ 	.word	0x00000082


	//----- nvinfo : EIATTR_KPARAM_INFO
	.align		4
.L_31:
        /*0008*/ 	.byte	0x04, 0x17
        /*000a*/ 	.short	(.L_33 - .L_32)
.L_32:
        /*000c*/ 	.word	0x00000000
        /*0010*/ 	.short	0x0003
        /*0012*/ 	.short	0x0018
        /*0014*/ 	.byte	0x00, 0xf0, 0x11, 0x00


	//----- nvinfo : EIATTR_KPARAM_INFO
	.align		4
.L_33:
        /*0018*/ 	.byte	0x04, 0x17
        /*001a*/ 	.short	(.L_35 - .L_34)
.L_34:
        /*001c*/ 	.word	0x00000000
        /*0020*/ 	.short	0x0002
        /*0022*/ 	.short	0x0010
        /*0024*/ 	.byte	0x00, 0xf5, 0x21, 0x00


	//----- nvinfo : EIATTR_KPARAM_INFO
	.align		4
.L_35:
        /*0028*/ 	.byte	0x04, 0x17
        /*002a*/ 	.short	(.L_37 - .L_36)
.L_36:
        /*002c*/ 	.word	0x00000000
        /*0030*/ 	.short	0x0001
        /*0032*/ 	.short	0x0008
        /*0034*/ 	.byte	0x00, 0xf5, 0x21, 0x00


	//----- nvinfo : EIATTR_KPARAM_INFO
	.align		4
.L_37:
        /*0038*/ 	.byte	0x04, 0x17
        /*003a*/ 	.short	(.L_39 - .L_38)
.L_38:
        /*003c*/ 	.word	0x00000000
        /*0040*/ 	.short	0x0000
        /*0042*/ 	.short	0x0000
        /*0044*/ 	.byte	0x00, 0xf5, 0x21, 0x00


	//----- nvinfo : EIATTR_SPARSE_MMA_MASK
	.align		4
.L_39:
        /*0048*/ 	.byte	0x03, 0x50
        /*004a*/ 	.short	0x0000


	//----- nvinfo : EIATTR_MAXREG_COUNT
	.align		4
        /*004c*/ 	.byte	0x03, 0x1b
        /*004e*/ 	.short	0x00ff


	//----- nvinfo : EIATTR_MERCURY_ISA_VERSION
	.align		4
        /*0050*/ 	.byte	0x03, 0x5f
        /*0052*/ 	.short	0x0101


	//----- nvinfo : EIATTR_VRC_CTA_INIT_COUNT
	.align		4
        /*0054*/ 	.byte	0x02, 0x4a
	.zero		1
	.zero		1


	//----- nvinfo : EIATTR_EXIT_INSTR_OFFSETS
	.align		4
        /*0058*/ 	.byte	0x04, 0x1c
        /*005a*/ 	.short	(.L_41 - .L_40)


	//   ....[0]....
.L_40:
        /*005c*/ 	.word	0x00000070


	//   ....[1]....
        /*0060*/ 	.word	0x00000130


	//----- nvinfo : EIATTR_CBANK_PARAM_SIZE
	.align		4
.L_41:
        /*0064*/ 	.byte	0x03, 0x19
        /*0066*/ 	.short	0x001c


	//----- nvinfo : EIATTR_PARAM_CBANK
	.align		4
        /*0068*/ 	.byte	0x04, 0x0a
        /*006a*/ 	.short	(.L_43 - .L_42)
	.align		4
.L_42:
        /*006c*/ 	.word	index@(.nv.constant0._Z6vecAddPfS_S_i)
        /*0070*/ 	.short	0x0380
        /*0072*/ 	.short	0x001c


	//----- nvinfo : EIATTR_SW_WAR
	.align		4
.L_43:
        /*0074*/ 	.byte	0x04, 0x36
        /*0076*/ 	.short	(.L_45 - .L_44)
.L_44:
        /*0078*/ 	.word	0x00000008
.L_45:


//--------------------- .nv.callgraph             --------------------------
	.section	.nv.callgraph,"",@"SHT_CUDA_CALLGRAPH"
	.align	4
	.sectionentsize	8
	.align		4
        /*0000*/ 	.word	0x00000000
	.align		4
        /*0004*/ 	.word	0xffffffff
	.align		4
        /*0008*/ 	.word	0x00000000
	.align		4
        /*000c*/ 	.word	0xfffffffe
	.align		4
        /*0010*/ 	.word	0x00000000
	.align		4
        /*0014*/ 	.word	0xfffffffd
	.align		4
        /*0018*/ 	.word	0x00000000
	.align		4
        /*001c*/ 	.word	0xfffffffc


//--------------------- .nv.constant4             --------------------------
	.section	.nv.constant4,"a",@progbits
	.align	8
	.align		8
.nv.constant4:
        /*0000*/ 	.dword	_ZN34_INTERNAL_2bd2543d_4_k_cu_21188fb34cuda3std3__45__cpo5beginE
	.align		8
        /*0008*/ 	.dword	_ZN34_INTERNAL_2bd2543d_4_k_cu_21188fb34cuda3std3__45__cpo3endE
	.align		8
        /*0010*/ 	.dword	_ZN34_INTERNAL_2bd2543d_4_k_cu_21188fb34cuda3std3__45__cpo6cbeginE
	.align		8
        /*0018*/ 	.dword	_ZN34_INTERNAL_2bd2543d_4_k_cu_21188fb34cuda3std3__45__cpo4cendE
	.align		8
        /*0020*/ 	.dword	_ZN34_INTERNAL_2bd2543d_4_k_cu_21188fb34cuda3std3__45__cpo6rbeginE
	.align		8
        /*0028*/ 	.dword	_ZN34_INTERNAL_2bd2543d_4_k_cu_21188fb34cuda3std3__45__cpo4rendE
	.align		8
        /*0030*/ 	.dword	_ZN34_INTERNAL_2bd2543d_4_k_cu_21188fb34cuda3std3__45__cpo7crbeginE
	.align		8
        /*0038*/ 	.dword	_ZN34_INTERNAL_2bd2543d_4_k_cu_21188fb34cuda3std3__45__cpo5crendE
	.align		8
        /*0040*/ 	.dword	_ZN34_INTERNAL_2bd2543d_4_k_cu_21188fb34cuda3std3__419piecewise_constructE
	.align		8
        /*0048*/ 	.dword	_ZN34_INTERNAL_2bd2543d_4_k_cu_21188fb34cuda3std6ranges3__45__cpo4swapE
	.align		8
        /*0050*/ 	.dword	_ZN34_INTERNAL_2bd2543d_4_k_cu_21188fb34cuda3std6ranges3__45__cpo9iter_moveE
	.align		8
        /*0058*/ 	.dword	_ZN34_INTERNAL_2bd2543d_4_k_cu_21188fb34cuda3std6ranges3__45__cpo5beginE
	.align		8
        /*0060*/ 	.dword	_ZN34_INTERNAL_2bd2543d_4_k_cu_21188fb34cuda3std6ranges3__45__cpo3endE
	.align		8
        /*0068*/ 	.dword	_ZN34_INTERNAL_2bd2543d_4_k_cu_21188fb34cuda3std6ranges3__45__cpo6cbeginE
	.align		8
        /*0070*/ 	.dword	_ZN34_INTERNAL_2bd2543d_4_k_cu_21188fb34cuda3std6ranges3__45__cpo4cendE
	.align		8
        /*0078*/ 	.dword	_ZN34_INTERNAL_2bd2543d_4_k_cu_21188fb34cuda3std6ranges3__45__cpo7advanceE
	.align		8
        /*0080*/ 	.dword	_ZN34_INTERNAL_2bd2543d_4_k_cu_21188fb34cuda3std6ranges3__45__cpo9iter_swapE
	.align		8
        /*0088*/ 	.dword	_ZN34_INTERNAL_2bd2543d_4_k_cu_21188fb34cuda3std6ranges3__45__cpo4nextE
	.align		8
        /*0090*/ 	.dword	_ZN34_INTERNAL_2bd2543d_4_k_cu_21188fb34cuda3std6ranges3__45__cpo4prevE
	.align		8
        /*0098*/ 	.dword	_ZN34_INTERNAL_2bd2543d_4_k_cu_21188fb34cuda3std6ranges3__45__cpo4dataE
	.align		8
        /*00a0*/ 	.dword	_ZN34_INTERNAL_2bd2543d_4_k_cu_21188fb34cuda3std6ranges3__45__cpo5cdataE
	.align		8
        /*00a8*/ 	.dword	_ZN34_INTERNAL_2bd2543d_4_k_cu_21188fb34cuda3std6ranges3__45__cpo4sizeE
	.align		8
        /*00b0*/ 	.dword	_ZN34_INTERNAL_2bd2543d_4_k_cu_21188fb34cuda3std6ranges3__45__cpo5ssizeE
	.align		8
        /*00b8*/ 	.dword	_ZN34_INTERNAL_2bd2543d_4_k_cu_21188fb34cuda3std6ranges3__45__cpo8distanceE


//--------------------- .text._Z6vecAddPfS_S_i    --------------------------
	.section	.text._Z6vecAddPfS_S_i,"ax",@progbits
	.align	128
        .global         _Z6vecAddPfS_S_i
        .type           _Z6vecAddPfS_S_i,@function
        .size           _Z6vecAddPfS_S_i,(.L_x_1 - _Z6vecAddPfS_S_i)
        .other          _Z6vecAddPfS_S_i,@"STO_CUDA_ENTRY STV_DEFAULT"
_Z6vecAddPfS_S_i:
.text._Z6vecAddPfS_S_i:
[----:B------:R-:W-:Y:S01]  /*0000*/  LDC R1, c[0x0][0x37c] ;  /* 0x0000df00ff017b82 */ /* 0x000fe20000000800 */
[----:B------:R-:W0:Y:S01]  /*0010*/  S2R R9, SR_TID.X ;  /* 0x0000000000097919 */ /* 0x000e220000002100 */
[----:B------:R-:W0:Y:S01]  /*0020*/  LDCU UR4, c[0x0][0x360] ;  /* 0x00006c00ff0477ac */ /* 0x000e220008000800 */
[----:B------:R-:W0:Y:S01]  /*0030*/  S2R R0, SR_CTAID.X ;  /* 0x0000000000007919 */ /* 0x000e220000002500 */
[----:B------:R-:W1:Y:S01]  /*0040*/  LDCU UR5, c[0x0][0x398] ;  /* 0x00007300ff0577ac */ /* 0x000e620008000800 */
[----:B0-----:R-:W-:-:S05]  /*0050*/  IMAD R9, R0, UR4, R9 ;  /* 0x0000000400097c24 */ /* 0x001fca000f8e0209 */
[----:B-1----:R-:W-:-:S13]  /*0060*/  ISETP.GE.AND P0, PT, R9, UR5, PT ;  /* 0x0000000509007c0c */ /* 0x002fda000bf06270 */
[----:B------:R-:W-:Y:S05]  /*0070*/  @P0 EXIT ;  /* 0x000000000000094d */ /* 0x000fea0003800000 */
[----:B------:R-:W0:Y:S01]  /*0080*/  LDC.64 R2, c[0x0][0x380] ;  /* 0x0000e000ff027b82 */ /* 0x000e220000000a00 */
[----:B------:R-:W1:Y:S07]  /*0090*/  LDCU.64 UR4, c[0x0][0x358] ;  /* 0x00006b00ff0477ac */ /* 0x000e6e0008000a00 */
[----:B------:R-:W2:Y:S08]  /*00a0*/  LDC.64 R4, c[0x0][0x388] ;  /* 0x0000e200ff047b82 */ /* 0x000eb00000000a00 */
[----:B------:R-:W3:Y:S01]  /*00b0*/  LDC.64 R6, c[0x0][0x390] ;  /* 0x0000e400ff067b82 */ /* 0x000ee20000000a00 */
[----:B0-----:R-:W-:-:S06]  /*00c0*/  IMAD.WIDE R2, R9, 0x4, R2 ;  /* 0x0000000409027825 */ /* 0x001fcc00078e0202 */
[----:B-1----:R-:W4:Y:S01]  /*00d0*/  LDG.E R2, desc[UR4][R2.64] ;  /* 0x0000000402027981 */ /* 0x002f22000c1e1900 */
[----:B--2---:R-:W-:-:S06]  /*00e0*/  IMAD.WIDE R4, R9, 0x4, R4 ;  /* 0x0000000409047825 */ /* 0x004fcc00078e0204 */
[----:B------:R-:W4:Y:S01]  /*00f0*/  LDG.E R5, desc[UR4][R4.64] ;  /* 0x0000000404057981 */ /* 0x000f22000c1e1900 */
[----:B---3--:R-:W-:-:S04]  /*0100*/  IMAD.WIDE R6, R9, 0x4, R6 ;  /* 0x0000000409067825 */ /* 0x008fc800078e0206 */
[----:B----4-:R-:W-:-:S05]  /*0110*/  FADD R9, R2, R5 ;  /* 0x0000000502097221 */ /* 0x010fca0000000000 */
[----:B------:R-:W-:Y:S01]  /*0120*/  STG.E desc[UR4][R6.64], R9 ;  /* 0x0000000906007986 */ /* 0x000fe2000c101904 */
[----:B------:R-:W-:Y:S05]  /*0130*/  EXIT ;  /* 0x000000000000794d */ /* 0x000fea0003800000 */
.L_x_0:
[----:B------:R-:W-:-:S00]  /*0140*/  BRA `(.L_x_0) ;  /* 0xfffffffc00fc7947 */ /* 0x000fc0000383ffff */
[----:B------:R-:W-:-:S00]  /*0150*/  NOP ;  /* 0x0000000000007918 */ /* 0x000fc00000000000 */
        /* <DEDUP_REMOVED lines=10> */
.L_x_1:


//--------------------- .nv.shared.reserved.0     --------------------------
	.section	.nv.shared.reserved.0,"aw",@nobits
	.weak		__nv_reservedSMEM_offset_0_alias
	.size		__nv_reservedSMEM_offset_0_alias, 0, 64
	.other		__nv_reservedSMEM_offset_0_alias,@"STO_CUDA_RESERVED_SHARED STV_DEFAULT"
__nv_reservedSMEM_offset_0_alias:
	.zero		0
	.zero		64


//--------------------- .nv.global                --------------------------
	.section	.nv.global,"aw",@nobits
.nv.global:
	.type		_ZN34_INTERNAL_2bd2543d_4_k_cu_21188fb34cuda3std3__45__cpo6cbeginE,@object
	.size		_ZN34_INTERNAL_2bd2543d_4_k_cu_21188fb34cuda3std3__45__cpo6cbeginE,(_ZN34_INTERNAL_2bd2543d_4_k_cu_21188fb34cuda3std6ranges3__45__cpo4prevE - _ZN34_INTERNAL_2bd2543d_4_k_cu_21188fb34cuda3std3__45__cpo6cbeginE)
_ZN34_INTERNAL_2bd2543d_4_k_cu_21188fb34cuda3std3__45__cpo6cbeginE:
	.zero		1
	.type		_ZN34_INTERNAL_2bd2543d_4_k_cu_21188fb34cuda3std6ranges3__45__cpo4prevE,@object
	.size		_ZN34_INTERNAL_2bd2543d_4_k_cu_21188fb34cuda3std6ranges3__45__cpo4prevE,(_ZN34_INTERNAL_2bd2543d_4_k_cu_21188fb34cuda3std6ranges3__45__cpo9iter_moveE - _ZN34_INTERNAL_2bd2543d_4_k_cu_21188fb34cuda3std6ranges3__45__cpo4prevE)
_ZN34_INTERNAL_2bd2543d_4_k_cu_21188fb34cuda3std6ranges3__45__cpo4prevE:
	.zero		1
	.type		_ZN34_INTERNAL_2bd2543d_4_k_cu_21188fb34cuda3std6ranges3__45__cpo9iter_moveE,@object
	.size		_ZN34_INTERNAL_2bd2543d_4_k_cu_21188fb34cuda3std6ranges3__45__cpo9iter_moveE,(_ZN34_INTERNAL_2bd2543d_4_k_cu_21188fb34cuda3std3__45__cpo7crbeginE - _ZN34_INTERNAL_2bd2543d_4_k_cu_21188fb34cuda3std6ranges3__45__cpo9iter_moveE)
_ZN34_INTERNAL_2bd2543d_4_k_cu_21188fb34cuda3std6ranges3__45__cpo9iter_moveE:
	.zero		1
	.type		_ZN34_INTERNAL_2bd2543d_4_k_cu_21188fb34cuda3std3__45__cpo7crbeginE,@object
	.size		_ZN34_INTERNAL_2bd2543d_4_k_cu_21188fb34cuda3std3__45__cpo7crbeginE,(_ZN34_INTERNAL_2bd2543d_4_k_cu_21188fb34cuda3std6ranges3__45__cpo5ssizeE - _ZN34_INTERNAL_2bd2543d_4_k_cu_21188fb34cuda3std3__45__cpo7crbeginE)
_ZN34_INTERNAL_2bd2543d_4_k_cu_21188fb34cuda3std3__45__cpo7crbeginE:
	.zero		1
	.type		_ZN34_INTERNAL_2bd2543d_4_k_cu_21188fb34cuda3std6ranges3__45__cpo5ssizeE,@object
	.size		_ZN34_INTERNAL_2bd2543d_4_k_cu_21188fb34cuda3std6ranges3__45__cpo5ssizeE,(_ZN34_INTERNAL_2bd2543d_4_k_cu_21188fb34cuda3std6ranges3__45__cpo4cendE - _ZN34_INTERNAL_2bd2543d_4_k_cu_21188fb34cuda3std6ranges3__45__cpo5ssizeE)
_ZN34_INTERNAL_2bd2543d_4_k_cu_21188fb34cuda3std6ranges3__45__cpo5ssizeE:
	.zero		1
	.type		_ZN34_INTERNAL_2bd2543d_4_k_cu_21188fb34cuda3std6ranges3__45__cpo4cendE,@object
	.size		_ZN34_INTERNAL_2bd2543d_4_k_cu_21188fb34cuda3std6ranges3__45__cpo4cendE,(_ZN34_INTERNAL_2bd2543d_4_k_cu_21188fb34cuda3std3__45__cpo5beginE - _ZN34_INTERNAL_2bd2543d_4_k_cu_21188fb34cuda3std6ranges3__45__cpo4cendE)
_ZN34_INTERNAL_2bd2543d_4_k_cu_21188fb34cuda3std6ranges3__45__cpo4cendE:
	.zero		1
	.type		_ZN34_INTERNAL_2bd2543d_4_k_cu_21188fb34cuda3std3__45__cpo5beginE,@object
	.size		_ZN34_INTERNAL_2bd2543d_4_k_cu_21188fb34cuda3std3__45__cpo5beginE,(_ZN34_INTERNAL_2bd2543d_4_k_cu_21188fb34cuda3std6ranges3__45__cpo9iter_swapE - _ZN34_INTERNAL_2bd2543d_4_k_cu_21188fb34cuda3std3__45__cpo5beginE)
_ZN34_INTERNAL_2bd2543d_4_k_cu_21188fb34cuda3std3__45__cpo5beginE:
	.zero		1
	.type		_ZN34_INTERNAL_2bd2543d_4_k_cu_21188fb34cuda3std6ranges3__45__cpo9iter_swapE,@object
	.size		_ZN34_INTERNAL_2bd2543d_4_k_cu_21188fb34cuda3std6ranges3__45__cpo9iter_swapE,(_ZN34_INTERNAL_2bd2543d_4_k_cu_21188fb34cuda3std3__419piecewise_constructE - _ZN34_INTERNAL_2bd2543d_4_k_cu_21188fb34cuda3std6ranges3__45__cpo9iter_swapE)
_ZN34_INTERNAL_2bd2543d_4_k_cu_21188fb34cuda3std6ranges3__45__cpo9iter_swapE:
	.zero		1
	.type		_ZN34_INTERNAL_2bd2543d_4_k_cu_21188fb34cuda3std3__419piecewise_constructE,@object
	.size		_ZN34_INTERNAL_2bd2543d_4_k_cu_21188fb34cuda3std3__419piecewise_constructE,(_ZN34_INTERNAL_2bd2543d_4_k_cu_21188fb34cuda3std3__45__cpo6rbeginE - _ZN34_INTERNAL_2bd2543d_4_k_cu_21188fb34cuda3std3__419piecewise_constructE)
_ZN34_INTERNAL_2bd2543d_4_k_cu_21188fb34cuda3std3__419piecewise_constructE:
	.zero		1
	.type		_ZN34_INTERNAL_2bd2543d_4_k_cu_21188fb34cuda3std3__45__cpo6rbeginE,@object
	.size		_ZN34_INTERNAL_2bd2543d_4_k_cu_21188fb34cuda3std3__45__cpo6rbeginE,(_ZN34_INTERNAL_2bd2543d_4_k_cu_21188fb34cuda3std6ranges3__45__cpo5cdataE - _ZN34_INTERNAL_2bd2543d_4_k_cu_21188fb34cuda3std3__45__cpo6rbeginE)
_ZN34_INTERNAL_2bd2543d_4_k_cu_21188fb34cuda3std3__45__cpo6rbeginE:
	.zero		1
	.type		_ZN34_INTERNAL_2bd2543d_4_k_cu_21188fb34cuda3std6ranges3__45__cpo5cdataE,@object
	.size		_ZN34_INTERNAL_2bd2543d_4_k_cu_21188fb34cuda3std6ranges3__45__cpo5cdataE,(_ZN34_INTERNAL_2bd2543d_4_k_cu_21188fb34cuda3std6ranges3__45__cpo3endE - _ZN34_INTERNAL_2bd2543d_4_k_cu_21188fb34cuda3std6ranges3__45__cpo5cdataE)
_ZN34_INTERNAL_2bd2543d_4_k_cu_21188fb34cuda3std6ranges3__45__cpo5cdataE:
	.zero		1
	.type		_ZN34_INTERNAL_2bd2543d_4_k_cu_21188fb34cuda3std6ranges3__45__cpo3endE,@object
	.size		_ZN34_INTERNAL_2bd2543d_4_k_cu_21188fb34cuda3std6ranges3__45__cpo3endE,(_ZN34_INTERNAL_2bd2543d_4_k_cu_21188fb34cuda3std3__45__cpo4cendE - _ZN34_INTERNAL_2bd2543d_4_k_cu_21188fb34cuda3std6ranges3__45__cpo3endE)
_ZN34_INTERNAL_2bd2543d_4_k_cu_21188fb34cuda3std6ranges3__45__cpo3endE:
	.zero		1
	.type		_ZN34_INTERNAL_2bd2543d_4_k_cu_21188fb34cuda3std3__45__cpo4cendE,@object
	.size		_ZN34_INTERNAL_2bd2543d_4_k_cu_21188fb34cuda3std3__45__cpo4cendE,(_ZN34_INTERNAL_2bd2543d_4_k_cu_21188fb34cuda3std6ranges3__45__cpo4dataE - _ZN34_INTERNAL_2bd2543d_4_k_cu_21188fb34cuda3std3__45__cpo4cendE)
_ZN34_INTERNAL_2bd2543d_4_k_cu_21188fb34cuda3std3__45__cpo4cendE:
	.zero		1
	.type		_ZN34_INTERNAL_2bd2543d_4_k_cu_21188fb34cuda3std6ranges3__45__cpo4dataE,@object
	.size		_ZN34_INTERNAL_2bd2543d_4_k_cu_21188fb34cuda3std6ranges3__45__cpo4dataE,(_ZN34_INTERNAL_2bd2543d_4_k_cu_21188fb34cuda3std6ranges3__45__cpo5beginE - _ZN34_INTERNAL_2bd2543d_4_k_cu_21188fb34cuda3std6ranges3__45__cpo4dataE)
_ZN34_INTERNAL_2bd2543d_4_k_cu_21188fb34cuda3std6ranges3__45__cpo4dataE:
	.zero		1
	.type		_ZN34_INTERNAL_2bd2543d_4_k_cu_21188fb34cuda3std6ranges3__45__cpo5beginE,@object
	.size		_ZN34_INTERNAL_2bd2543d_4_k_cu_21188fb34cuda3std6ranges3__45__cpo5beginE,(_ZN34_INTERNAL_2bd2543d_4_k_cu_21188fb34cuda3std3__45__cpo5crendE - _ZN34_INTERNAL_2bd2543d_4_k_cu_21188fb34cuda3std6ranges3__45__cpo5beginE)
_ZN34_INTERNAL_2bd2543d_4_k_cu_21188fb34cuda3std6ranges3__45__cpo5beginE:
	.zero		1
	.type		_ZN34_INTERNAL_2bd2543d_4_k_cu_21188fb34cuda3std3__45__cpo5crendE,@object
	.size		_ZN34_INTERNAL_2bd2543d_4_k_cu_21188fb34cuda3std3__45__cpo5crendE,(_ZN34_INTERNAL_2bd2543d_4_k_cu_21188fb34cuda3std6ranges3__45__cpo8distanceE - _ZN34_INTERNAL_2bd2543d_4_k_cu_21188fb34cuda3std3__45__cpo5crendE)
_ZN34_INTERNAL_2bd2543d_4_k_cu_21188fb34cuda3std3__45__cpo5crendE:
	.zero		1
	.type		_ZN34_INTERNAL_2bd2543d_4_k_cu_21188fb34cuda3std6ranges3__45__cpo8distanceE,@object
	.size		_ZN34_INTERNAL_2bd2543d_4_k_cu_21188fb34cuda3std6ranges3__45__cpo8distanceE,(_ZN34_INTERNAL_2bd2543d_4_k_cu_21188fb34cuda3std6ranges3__45__cpo7advanceE - _ZN34_INTERNAL_2bd2543d_4_k_cu_21188fb34cuda3std6ranges3__45__cpo8distanceE)
_ZN34_INTERNAL_2bd2543d_4_k_cu_21188fb34cuda3std6ranges3__45__cpo8distanceE:
	.zero		1
	.type		_ZN34_INTERNAL_2bd2543d_4_k_cu_21188fb34cuda3std6ranges3__45__cpo7advanceE,@object
	.size		_ZN34_INTERNAL_2bd2543d_4_k_cu_21188fb34cuda3std6ranges3__45__cpo7advanceE,(_ZN34_INTERNAL_2bd2543d_4_k_cu_21188fb34cuda3std3__45__cpo3endE - _ZN34_INTERNAL_2bd2543d_4_k_cu_21188fb34cuda3std6ranges3__45__cpo7advanceE)
_ZN34_INTERNAL_2bd2543d_4_k_cu_21188fb34cuda3std6ranges3__45__cpo7advanceE:
	.zero		1
	.type		_ZN34_INTERNAL_2bd2543d_4_k_cu_21188fb34cuda3std3__45__cpo3endE,@object
	.size		_ZN34_INTERNAL_2bd2543d_4_k_cu_21188fb34cuda3std3__45__cpo3endE,(_ZN34_INTERNAL_2bd2543d_4_k_cu_21188fb34cuda3std6ranges3__45__cpo4nextE - _ZN34_INTERNAL_2bd2543d_4_k_cu_21188fb34cuda3std3__45__cpo3endE)
_ZN34_INTERNAL_2bd2543d_4_k_cu_21188fb34cuda3std3__45__cpo3endE:
	.zero		1
	.type		_ZN34_INTERNAL_2bd2543d_4_k_cu_21188fb34cuda3std6ranges3__45__cpo4nextE,@object
	.size		_ZN34_INTERNAL_2bd2543d_4_k_cu_21188fb34cuda3std6ranges3__45__cpo4nextE,(_ZN34_INTERNAL_2bd2543d_4_k_cu_21188fb34cuda3std6ranges3__45__cpo4swapE - _ZN34_INTERNAL_2bd2543d_4_k_cu_21188fb34cuda3std6ranges3__45__cpo4nextE)
_ZN34_INTERNAL_2bd2543d_4_k_cu_21188fb34cuda3std6ranges3__45__cpo4nextE:
	.zero		1
	.type		_ZN34_INTERNAL_2bd2543d_4_k_cu_21188fb34cuda3std6ranges3__45__cpo4swapE,@object
	.size		_ZN34_INTERNAL_2bd2543d_4_k_cu_21188fb34cuda3std6ranges3__45__cpo4swapE,(_ZN34_INTERNAL_2bd2543d_4_k_cu_21188fb34cuda3std3__45__cpo4rendE - _ZN34_INTERNAL_2bd2543d_4_k_cu_21188fb34cuda3std6ranges3__45__cpo4swapE)
_ZN34_INTERNAL_2bd2543d_4_k_cu_21188fb34cuda3std6ranges3__45__cpo4swapE:
	.zero		1
	.type		_ZN34_INTERNAL_2bd2543d_4_k_cu_21188fb34cuda3std3__45__cpo4rendE,@object
	.size		_ZN34_INTERNAL_2bd2543d_4_k_cu_21188fb34cuda3std3__45__cpo4rendE,(_ZN34_INTERNAL_2bd2543d_4_k_cu_21188fb34cuda3std6ranges3__45__cpo4sizeE - _ZN34_INTERNAL_2bd2543d_4_k_cu_21188fb34cuda3std3__45__cpo4rendE)
_ZN34_INTERNAL_2bd2543d_4_k_cu_21188fb34cuda3std3__45__cpo4rendE:
	.zero		1
	.type		_ZN34_INTERNAL_2bd2543d_4_k_cu_21188fb34cuda3std6ranges3__45__cpo4sizeE,@object
	.size		_ZN34_INTERNAL_2bd2543d_4_k_cu_21188fb34cuda3std6ranges3__45__cpo4sizeE,(_ZN34_INTERNAL_2bd2543d_4_k_cu_21188fb34cuda3std6ranges3__45__cpo6cbeginE - _ZN34_INTERNAL_2bd2543d_4_k_cu_21188fb34cuda3std6ranges3__45__cpo4sizeE)
_ZN34_INTERNAL_2bd2543d_4_k_cu_21188fb34cuda3std6ranges3__45__cpo4sizeE:
	.zero		1
	.type		_ZN34_INTERNAL_2bd2543d_4_k_cu_21188fb34cuda3std6ranges3__45__cpo6cbeginE,@object
	.size		_ZN34_INTERNAL_2bd2543d_4_k_cu_21188fb34cuda3std6ranges3__45__cpo6cbeginE,(.L_13 - _ZN34_INTERNAL_2bd2543d_4_k_cu_21188fb34cuda3std6ranges3__45__cpo6cbeginE)
_ZN34_INTERNAL_2bd2543d_4_k_cu_21188fb34cuda3std6ranges3__45__cpo6cbeginE:
	.zero		1
.L_13:


//--------------------- .nv.constant0._Z6vecAddPfS_S_i --------------------------
	.section	.nv.constant0._Z6vecAddPfS_S_i,"a",@progbits
	.sectionflags	@""
	.align	4
.nv.constant0._Z6vecAddPfS_S_i:
	.zero		924


//--------------------- SYMBOLS --------------------------

	.type		.nv.reservedSmem.offset0,@object
	.size		.nv.reservedSmem.offset0,0x4
